//
// Generated by NVIDIA NVVM Compiler
//
// Compiler Build ID: CL-36424714
// Cuda compilation tools, release 13.0, V13.0.88
// Based on NVVM 20.0.0
//

.version 9.0
.target sm_100
.address_size 64

	// .globl	_Z5crackPcS_S_
.extern .func  (.param .b64 func_retval0) malloc
(
	.param .b64 malloc_param_0
)
;

.visible .entry _Z5crackPcS_S_(
	.param .u64 .ptr .align 1 _Z5crackPcS_S__param_0,
	.param .u64 .ptr .align 1 _Z5crackPcS_S__param_1,
	.param .u64 .ptr .align 1 _Z5crackPcS_S__param_2
)
{
	.local .align 4 .b8 	__local_depot0[4];
	.reg .b64 	%SP;
	.reg .b64 	%SPL;
	.reg .pred 	%p<35>;
	.reg .b16 	%rs<49>;
	.reg .b32 	%r<20>;
	.reg .b64 	%rd<26>;

	mov.u64 	%SPL, __local_depot0;
	ld.param.u64 	%rd4, [_Z5crackPcS_S__param_0];
	ld.param.u64 	%rd5, [_Z5crackPcS_S__param_1];
	ld.param.u64 	%rd6, [_Z5crackPcS_S__param_2];
	cvta.to.global.u64 	%rd1, %rd6;
	cvta.to.global.u64 	%rd7, %rd5;
	cvta.to.global.u64 	%rd8, %rd4;
	add.u64 	%rd2, %SPL, 0;
	mov.u32 	%r5, %ctaid.x;
	cvt.u64.u32 	%rd10, %r5;
	add.s64 	%rd11, %rd8, %rd10;
	ld.global.u8 	%rs1, [%rd11];
	mov.u32 	%r6, %ctaid.y;
	cvt.u64.u32 	%rd12, %r6;
	add.s64 	%rd13, %rd8, %rd12;
	ld.global.u8 	%rs2, [%rd13];
	mov.u32 	%r7, %tid.x;
	cvt.u64.u32 	%rd14, %r7;
	add.s64 	%rd15, %rd7, %rd14;
	ld.global.u8 	%rs3, [%rd15];
	mov.u32 	%r8, %tid.y;
	cvt.u64.u32 	%rd16, %r8;
	add.s64 	%rd17, %rd7, %rd16;
	ld.global.u8 	%rs4, [%rd17];
	cvt.u32.u16 	%r9, %rs4;
	cvt.u32.u16 	%r10, %rs3;
	prmt.b32 	%r11, %r10, %r9, 0x3340U;
	cvt.u32.u16 	%r12, %rs2;
	cvt.u32.u16 	%r13, %rs1;
	prmt.b32 	%r14, %r13, %r12, 0x3340U;
	prmt.b32 	%r15, %r14, %r11, 0x5410U;
	st.local.u32 	[%rd2], %r15;
	{ // callseq 0, 0
	.param .b64 param0;
	st.param.b64 	[param0], 11;
	.param .b64 retval0;
	call.uni (retval0), 
	malloc, 
	(
	param0
	);
	ld.param.b64 	%rd18, [retval0];
	} // callseq 0
	add.s16 	%rs16, %rs1, 2;
	cvt.s16.s8 	%rs5, %rs16;
	st.u8 	[%rd18], %rs16;
	add.s16 	%rs17, %rs1, -2;
	cvt.s16.s8 	%rs6, %rs17;
	st.u8 	[%rd18+1], %rs17;
	add.s16 	%rs18, %rs1, 1;
	cvt.s16.s8 	%rs7, %rs18;
	st.u8 	[%rd18+2], %rs18;
	add.s16 	%rs19, %rs2, 3;
	cvt.s16.s8 	%rs8, %rs19;
	st.u8 	[%rd18+3], %rs19;
	add.s16 	%rs20, %rs2, -3;
	cvt.s16.s8 	%rs9, %rs20;
	st.u8 	[%rd18+4], %rs20;
	add.s16 	%rs21, %rs2, -1;
	cvt.s16.s8 	%rs10, %rs21;
	st.u8 	[%rd18+5], %rs21;
	add.s16 	%rs22, %rs3, 2;
	cvt.s16.s8 	%rs11, %rs22;
	st.u8 	[%rd18+6], %rs22;
	add.s16 	%rs23, %rs3, -2;
	cvt.s16.s8 	%rs12, %rs23;
	st.u8 	[%rd18+7], %rs23;
	add.s16 	%rs24, %rs4, 4;
	cvt.s16.s8 	%rs13, %rs24;
	st.u8 	[%rd18+8], %rs24;
	add.s16 	%rs25, %rs4, -4;
	cvt.s16.s8 	%rs14, %rs25;
	st.u8 	[%rd18+9], %rs25;
	mov.b16 	%rs26, 0;
	st.u8 	[%rd18+10], %rs26;
	setp.lt.s16 	%p5, %rs5, 123;
	@%p5 bra 	$L__BB0_2;
	add.s16 	%rs28, %rs1, -23;
	st.u8 	[%rd18], %rs28;
	bra.uni 	$L__BB0_4;
$L__BB0_2:
	setp.gt.s16 	%p6, %rs5, 96;
	@%p6 bra 	$L__BB0_4;
	sub.s16 	%rs27, -64, %rs1;
	st.u8 	[%rd18], %rs27;
$L__BB0_4:
	setp.gt.s16 	%p7, %rs6, 122;
	@%p7 bra 	$L__BB0_7;
	setp.gt.s16 	%p8, %rs6, 96;
	@%p8 bra 	$L__BB0_8;
	sub.s16 	%rs29, -60, %rs1;
	st.u8 	[%rd18+1], %rs29;
	bra.uni 	$L__BB0_8;
$L__BB0_7:
	add.s16 	%rs30, %rs1, -27;
	st.u8 	[%rd18+1], %rs30;
$L__BB0_8:
	setp.gt.s16 	%p9, %rs7, 122;
	@%p9 bra 	$L__BB0_11;
	setp.gt.s16 	%p10, %rs7, 96;
	@%p10 bra 	$L__BB0_12;
	sub.s16 	%rs31, -63, %rs1;
	st.u8 	[%rd18+2], %rs31;
	bra.uni 	$L__BB0_12;
$L__BB0_11:
	add.s16 	%rs32, %rs1, -24;
	st.u8 	[%rd18+2], %rs32;
$L__BB0_12:
	setp.gt.s16 	%p11, %rs8, 122;
	@%p11 bra 	$L__BB0_15;
	setp.gt.s16 	%p12, %rs8, 96;
	@%p12 bra 	$L__BB0_16;
	sub.s16 	%rs33, -65, %rs2;
	st.u8 	[%rd18+3], %rs33;
	bra.uni 	$L__BB0_16;
$L__BB0_15:
	add.s16 	%rs34, %rs2, -22;
	st.u8 	[%rd18+3], %rs34;
$L__BB0_16:
	setp.gt.s16 	%p13, %rs9, 122;
	@%p13 bra 	$L__BB0_19;
	setp.gt.s16 	%p14, %rs9, 96;
	@%p14 bra 	$L__BB0_20;
	sub.s16 	%rs35, -59, %rs2;
	st.u8 	[%rd18+4], %rs35;
	bra.uni 	$L__BB0_20;
$L__BB0_19:
	add.s16 	%rs36, %rs2, -28;
	st.u8 	[%rd18+4], %rs36;
$L__BB0_20:
	setp.gt.s16 	%p15, %rs10, 122;
	@%p15 bra 	$L__BB0_23;
	setp.gt.s16 	%p16, %rs10, 96;
	@%p16 bra 	$L__BB0_24;
	sub.s16 	%rs37, -61, %rs2;
	st.u8 	[%rd18+5], %rs37;
	bra.uni 	$L__BB0_24;
$L__BB0_23:
	add.s16 	%rs38, %rs2, -26;
	st.u8 	[%rd18+5], %rs38;
$L__BB0_24:
	setp.gt.s16 	%p17, %rs11, 57;
	@%p17 bra 	$L__BB0_27;
	setp.gt.s16 	%p18, %rs11, 47;
	@%p18 bra 	$L__BB0_28;
	sub.s16 	%rs39, 94, %rs3;
	st.u8 	[%rd18+6], %rs39;
	bra.uni 	$L__BB0_28;
$L__BB0_27:
	add.s16 	%rs40, %rs3, -7;
	st.u8 	[%rd18+6], %rs40;
$L__BB0_28:
	setp.gt.s16 	%p19, %rs12, 57;
	@%p19 bra 	$L__BB0_31;
	setp.gt.s16 	%p20, %rs12, 47;
	@%p20 bra 	$L__BB0_32;
	sub.s16 	%rs41, 98, %rs3;
	st.u8 	[%rd18+7], %rs41;
	bra.uni 	$L__BB0_32;
$L__BB0_31:
	add.s16 	%rs42, %rs3, -11;
	st.u8 	[%rd18+7], %rs42;
$L__BB0_32:
	setp.gt.s16 	%p21, %rs13, 57;
	@%p21 bra 	$L__BB0_35;
	setp.gt.s16 	%p22, %rs13, 47;
	@%p22 bra 	$L__BB0_36;
	sub.s16 	%rs43, 92, %rs4;
	st.u8 	[%rd18+8], %rs43;
	bra.uni 	$L__BB0_36;
$L__BB0_35:
	add.s16 	%rs44, %rs4, -5;
	st.u8 	[%rd18+8], %rs44;
$L__BB0_36:
	setp.gt.s16 	%p23, %rs14, 57;
	@%p23 bra 	$L__BB0_39;
	setp.gt.s16 	%p24, %rs14, 47;
	@%p24 bra 	$L__BB0_40;
	sub.s16 	%rs45, 100, %rs4;
	st.u8 	[%rd18+9], %rs45;
	bra.uni 	$L__BB0_40;
$L__BB0_39:
	add.s16 	%rs46, %rs4, -13;
	st.u8 	[%rd18+9], %rs46;
$L__BB0_40:
	mov.b32 	%r18, 0;
$L__BB0_41:
	cvt.u64.u32 	%rd19, %r18;
	add.s64 	%rd20, %rd18, %rd19;
	ld.u8 	%rs15, [%rd20];
	setp.eq.s16 	%p27, %rs15, 0;
	mov.pred 	%p34, 0;
	mov.pred 	%p33, -1;
	@%p27 bra 	$L__BB0_43;
	add.s64 	%rd22, %rd1, %rd19;
	ld.global.u8 	%rs47, [%rd22];
	setp.eq.s16 	%p28, %rs47, 0;
	setp.eq.s16 	%p34, %rs15, %rs47;
	or.pred  	%p33, %p28, %p34;
$L__BB0_43:
	add.s32 	%r2, %r18, 1;
	setp.lt.u32 	%p29, %r18, 255;
	and.pred  	%p30, %p29, %p34;
	mov.u32 	%r18, %r2;
	@%p30 bra 	$L__BB0_41;
	not.pred 	%p31, %p33;
	@%p31 bra 	$L__BB0_47;
	mov.b32 	%r19, 0;
$L__BB0_46:
	cvt.u64.u32 	%rd23, %r19;
	add.s64 	%rd24, %rd2, %rd23;
	ld.local.u8 	%rs48, [%rd24];
	add.s64 	%rd25, %rd1, %rd23;
	st.global.u8 	[%rd25], %rs48;
	add.s32 	%r19, %r19, 1;
	setp.ne.s16 	%p32, %rs48, 0;
	@%p32 bra 	$L__BB0_46;
$L__BB0_47:
	ret;

}


// ===== COMPILED SASS (sm_100) =====

	.target	sm_100

	.elftype	@"ET_EXEC"


//--------------------- .note.nv.tkinfo           --------------------------
	.section	.note.nv.tkinfo,"",@"SHT_NOTE"
	.sectionflags	@"SHF_NOTE_NV_TKINFO"
	.tkinfo
        /*0018*/ 	.word	0x00000002
        /*0030*/ 	.string	""
        /*0030*/ 	.string	"ptxas"
        /*0030*/ 	.string	"Cuda compilation tools, release 13.0, V13.0.88"
        /*0030*/ 	.string	"Build cuda_13.0.r13.0/compiler.36424714_0"
        /*0030*/ 	.string	"-arch sm_100 -m 64 "



//--------------------- .note.nv.cuinfo           --------------------------
	.section	.note.nv.cuinfo,"",@"SHT_NOTE"
	.sectionflags	@"SHF_NOTE_NV_CUINFO"
        /*0018*/ 	.short	0x0002
        /*001a*/ 	.short	0x0064
        /*001c*/ 	.short	0x0082
	.zero		2


//--------------------- .nv.info                  --------------------------
	.section	.nv.info,"",@"SHT_CUDA_INFO"
	.align	4


	//----- nvinfo : EIATTR_REGCOUNT
	.align		4
        /*0000*/ 	.byte	0x04, 0x2f
        /*0002*/ 	.short	(.L_1 - .L_0)
	.align		4
.L_0:
        /*0004*/ 	.word	index@(_Z5crackPcS_S_)
        /*0008*/ 	.word	0x00000020


	//----- nvinfo : EIATTR_FRAME_SIZE
	.align		4
.L_1:
        /*000c*/ 	.byte	0x04, 0x11
        /*000e*/ 	.short	(.L_3 - .L_2)
	.align		4
.L_2:
        /*0010*/ 	.word	index@(_Z5crackPcS_S_)
        /*0014*/ 	.word	0x00000008


	//----- nvinfo : EIATTR_MIN_STACK_SIZE
	.align		4
.L_3:
        /*0018*/ 	.byte	0x04, 0x12
        /*001a*/ 	.short	(.L_5 - .L_4)
	.align		4
.L_4:
        /*001c*/ 	.word	index@(_Z5crackPcS_S_)
        /*0020*/ 	.word	0x00000008
.L_5:


//--------------------- .nv.compat                --------------------------
	.section	.nv.compat,"",@"SHT_CUDA_COMPAT_INFO"
	.align	4
        /*0000*/ 	.byte	0x02, 0x09, 0x00, 0x00, 0x02, 0x02, 0x01, 0x00, 0x02, 0x05, 0x05, 0x00, 0x03, 0x07, 0x01, 0x01
        /*0010*/ 	.byte	0x02, 0x03, 0x00, 0x00, 0x02, 0x06, 0x01, 0x00, 0x04, 0x0b, 0x08, 0x00, 0x09, 0x00, 0x00, 0x00
        /*0020*/ 	.byte	0x00, 0x00, 0x00, 0x00


//--------------------- .nv.info._Z5crackPcS_S_   --------------------------
	.section	.nv.info._Z5crackPcS_S_,"",@"SHT_CUDA_INFO"
	.sectionflags	@""
	.align	4


	//----- nvinfo : EIATTR_CUDA_API_VERSION
	.align		4
        /*0000*/ 	.byte	0x04, 0x37
        /*0002*/ 	.short	(.L_7 - .L_6)
.L_6:
        /*0004*/ 	.word	0x00000082


	//----- nvinfo : EIATTR_KPARAM_INFO
	.align		4
.L_7:
        /*0008*/ 	.byte	0x04, 0x17
        /*000a*/ 	.short	(.L_9 - .L_8)
.L_8:
        /*000c*/ 	.word	0x00000000
        /*0010*/ 	.short	0x0002
        /*0012*/ 	.short	0x0010
        /*0014*/ 	.byte	0x00, 0xf5, 0x21, 0x00


	//----- nvinfo : EIATTR_KPARAM_INFO
	.align		4
.L_9:
        /*0018*/ 	.byte	0x04, 0x17
        /*001a*/ 	.short	(.L_11 - .L_10)
.L_10:
        /*001c*/ 	.word	0x00000000
        /*0020*/ 	.short	0x0001
        /*0022*/ 	.short	0x0008
        /*0024*/ 	.byte	0x00, 0xf5, 0x21, 0x00


	//----- nvinfo : EIATTR_KPARAM_INFO
	.align		4
.L_11:
        /*0028*/ 	.byte	0x04, 0x17
        /*002a*/ 	.short	(.L_13 - .L_12)
.L_12:
        /*002c*/ 	.word	0x00000000
        /*0030*/ 	.short	0x0000
        /*0032*/ 	.short	0x0000
        /*0034*/ 	.byte	0x00, 0xf5, 0x21, 0x00


	//----- nvinfo : EIATTR_SPARSE_MMA_MASK
	.align		4
.L_13:
        /*0038*/ 	.byte	0x03, 0x50
        /*003a*/ 	.short	0x0000


	//----- nvinfo : EIATTR_MAXREG_COUNT
	.align		4
        /*003c*/ 	.byte	0x03, 0x1b
        /*003e*/ 	.short	0x00ff


	//----- nvinfo : EIATTR_EXTERNS
	.align		4
        /*0040*/ 	.byte	0x04, 0x0f
        /*0042*/ 	.short	(.L_15 - .L_14)


	//   ....[0]....
	.align		4
.L_14:
        /*0044*/ 	.word	index@(malloc)


	//----- nvinfo : EIATTR_MERCURY_ISA_VERSION
	.align		4
.L_15:
        /*0048*/ 	.byte	0x03, 0x5f
        /*004a*/ 	.short	0x0101


	//----- nvinfo : EIATTR_VRC_CTA_INIT_COUNT
	.align		4
        /*004c*/ 	.byte	0x02, 0x4a
	.zero		1
	.zero		1


	//----- nvinfo : EIATTR_SYSCALL_OFFSETS
	.align		4
        /*0050*/ 	.byte	0x04, 0x46
        /*0052*/ 	.short	(.L_17 - .L_16)


	//   ....[0]....
.L_16:
        /*0054*/ 	.word	0x00000210


	//----- nvinfo : EIATTR_EXIT_INSTR_OFFSETS
	.align		4
.L_17:
        /*0058*/ 	.byte	0x04, 0x1c
        /*005a*/ 	.short	(.L_19 - .L_18)


	//   ....[0]....
.L_18:
        /*005c*/ 	.word	0x00000cc0


	//   ....[1]....
        /*0060*/ 	.word	0x00000d70


	//----- nvinfo : EIATTR_CRS_STACK_SIZE
	.align		4
.L_19:
        /*0064*/ 	.byte	0x04, 0x1e
        /*0066*/ 	.short	(.L_21 - .L_20)
.L_20:
        /*0068*/ 	.word	0x00000000


	//----- nvinfo : EIATTR_CBANK_PARAM_SIZE
	.align		4
.L_21:
        /*006c*/ 	.byte	0x03, 0x19
        /*006e*/ 	.short	0x0018


	//----- nvinfo : EIATTR_PARAM_CBANK
	.align		4
        /*0070*/ 	.byte	0x04, 0x0a
        /*0072*/ 	.short	(.L_23 - .L_22)
	.align		4
.L_22:
        /*0074*/ 	.word	index@(.nv.constant0._Z5crackPcS_S_)
        /*0078*/ 	.short	0x0380
        /*007a*/ 	.short	0x0018


	//----- nvinfo : EIATTR_SW_WAR
	.align		4
.L_23:
        /*007c*/ 	.byte	0x04, 0x36
        /*007e*/ 	.short	(.L_25 - .L_24)
.L_24:
        /*0080*/ 	.word	0x00000008
.L_25:


//--------------------- .nv.callgraph             --------------------------
	.section	.nv.callgraph,"",@"SHT_CUDA_CALLGRAPH"
	.align	4
	.sectionentsize	8
	.align		4
        /*0000*/ 	.word	0x00000000
	.align		4
        /*0004*/ 	.word	0xffffffff
	.align		4
        /*0008*/ 	.word	index@(_Z5crackPcS_S_)
	.align		4
        /*000c*/ 	.word	index@(malloc)
	.align		4
        /*0010*/ 	.word	0x00000000
	.align		4
        /*0014*/ 	.word	0xfffffffe
	.align		4
        /*0018*/ 	.word	0x00000000
	.align		4
        /*001c*/ 	.word	0xfffffffd
	.align		4
        /*0020*/ 	.word	0x00000000
	.align		4
        /*0024*/ 	.word	0xfffffffc


//--------------------- .nv.constant4             --------------------------
	.section	.nv.constant4,"a",@progbits
	.align	8
	.align		8
.nv.constant4:
        /*0000*/ 	.dword	malloc


//--------------------- .text._Z5crackPcS_S_      --------------------------
	.section	.text._Z5crackPcS_S_,"ax",@progbits
	.align	128
        .global         _Z5crackPcS_S_
        .type           _Z5crackPcS_S_,@function
        .size           _Z5crackPcS_S_,(.L_x_30 - _Z5crackPcS_S_)
        .other          _Z5crackPcS_S_,@"STO_CUDA_ENTRY STV_DEFAULT"
_Z5crackPcS_S_:
.text._Z5crackPcS_S_:
[----:B------:R-:W0:Y:S01]  /*0000*/  LDC R1, c[0x0][0x37c] ;  /* 0x0000df00ff017b82 */ /* 0x000e220000000800 */
[----:B------:R-:W1:Y:S07]  /*0010*/  S2R R4, SR_TID.X ;  /* 0x0000000000047919 */ /* 0x000e6e0000002100 */
[----:B------:R-:W2:Y:S01]  /*0020*/  S2UR UR4, SR_CTAID.X ;  /* 0x00000000000479c3 */ /* 0x000ea20000002500 */
[----:B------:R-:W2:Y:S01]  /*0030*/  LDCU.128 UR8, c[0x0][0x380] ;  /* 0x00007000ff0877ac */ /* 0x000ea20008000c00 */
[----:B0-----:R-:W-:Y:S01]  /*0040*/  VIADD R1, R1, 0xfffffff8 ;  /* 0xfffffff801017836 */ /* 0x001fe20000000000 */
[----:B------:R-:W0:Y:S01]  /*0050*/  S2R R10, SR_TID.Y ;  /* 0x00000000000a7919 */ /* 0x000e220000002200 */
[----:B------:R-:W3:Y:S04]  /*0060*/  LDCU.64 UR36, c[0x0][0x358] ;  /* 0x00006b00ff2477ac */ /* 0x000ee80008000a00 */
[----:B------:R-:W4:Y:S01]  /*0070*/  S2UR UR5, SR_CTAID.Y ;  /* 0x00000000000579c3 */ /* 0x000f220000002600 */
[----:B--2---:R-:W-:-:S04]  /*0080*/  UIADD3 UR6, UP0, UPT, UR4, UR8, URZ ;  /* 0x0000000804067290 */ /* 0x004fc8000ff1e0ff */
[----:B------:R-:W-:Y:S01]  /*0090*/  UIADD3.X UR7, UPT, UPT, URZ, UR9, URZ, UP0, !UPT ;  /* 0x00000009ff077290 */ /* 0x000fe200087fe4ff */
[----:B-1----:R-:W-:Y:S01]  /*00a0*/  IADD3 R4, P0, PT, R4, UR10, RZ ;  /* 0x0000000a04047c10 */ /* 0x002fe2000ff1e0ff */
[----:B----4-:R-:W-:Y:S01]  /*00b0*/  UIADD3 UR5, UP1, UPT, UR5, UR8, URZ ;  /* 0x0000000805057290 */ /* 0x010fe2000ff3e0ff */
[----:B0-----:R-:W-:-:S03]  /*00c0*/  IADD3 R10, P1, PT, R10, UR10, RZ ;  /* 0x0000000a0a0a7c10 */ /* 0x001fc6000ff3e0ff */
[----:B------:R-:W-:Y:S01]  /*00d0*/  UIADD3.X UR4, UPT, UPT, URZ, UR9, URZ, UP1, !UPT ;  /* 0x00000009ff047290 */ /* 0x000fe20008ffe4ff */
[----:B------:R-:W-:Y:S02]  /*00e0*/  IMAD.X R5, RZ, RZ, UR11, P0 ;  /* 0x0000000bff057e24 */ /* 0x000fe400080e06ff */
[----:B------:R-:W-:Y:S02]  /*00f0*/  IMAD.U32 R6, RZ, RZ, UR6 ;  /* 0x00000006ff067e24 */ /* 0x000fe4000f8e00ff */
[----:B------:R-:W-:Y:S01]  /*0100*/  IMAD.X R11, RZ, RZ, UR11, P1 ;  /* 0x0000000bff0b7e24 */ /* 0x000fe200088e06ff */
[----:B---3--:R0:W2:Y:S01]  /*0110*/  LDG.E.U8 R17, desc[UR36][R4.64] ;  /* 0x0000002404117981 */ /* 0x0080a2000c1e1100 */
[----:B------:R-:W-:Y:S02]  /*0120*/  IMAD.U32 R7, RZ, RZ, UR7 ;  /* 0x00000007ff077e24 */ /* 0x000fe4000f8e00ff */
[----:B------:R-:W-:Y:S01]  /*0130*/  IMAD.U32 R8, RZ, RZ, UR5 ;  /* 0x00000005ff087e24 */ /* 0x000fe2000f8e00ff */
[----:B------:R-:W2:Y:S01]  /*0140*/  LDG.E.U8 R16, desc[UR36][R10.64] ;  /* 0x000000240a107981 */ /* 0x000ea2000c1e1100 */
[----:B------:R-:W-:-:S03]  /*0150*/  IMAD.U32 R9, RZ, RZ, UR4 ;  /* 0x00000004ff097e24 */ /* 0x000fc6000f8e00ff */
[----:B------:R-:W3:Y:S04]  /*0160*/  LDG.E.U8 R18, desc[UR36][R6.64] ;  /* 0x0000002406127981 */ /* 0x000ee8000c1e1100 */
[----:B------:R-:W3:Y:S01]  /*0170*/  LDG.E.U8 R19, desc[UR36][R8.64] ;  /* 0x0000002408137981 */ /* 0x000ee2000c1e1100 */
[----:B------:R-:W-:Y:S01]  /*0180*/  MOV R2, 0x0 ;  /* 0x0000000000027802 */ /* 0x000fe20000000f00 */
[----:B0-----:R-:W-:Y:S02]  /*0190*/  IMAD.MOV.U32 R4, RZ, RZ, 0xb ;  /* 0x0000000bff047424 */ /* 0x001fe400078e00ff */
[----:B------:R-:W-:Y:S01]  /*01a0*/  IMAD.MOV.U32 R5, RZ, RZ, RZ ;  /* 0x000000ffff057224 */ /* 0x000fe200078e00ff */
[----:B--2---:R-:W-:Y:S02]  /*01b0*/  PRMT R0, R17, 0x3340, R16 ;  /* 0x0000334011007816 */ /* 0x004fe40000000010 */
[----:B---3--:R-:W-:-:S04]  /*01c0*/  PRMT R3, R18, 0x3340, R19 ;  /* 0x0000334012037816 */ /* 0x008fc80000000013 */
[----:B------:R-:W-:Y:S02]  /*01d0*/  PRMT R0, R3, 0x5410, R0 ;  /* 0x0000541003007816 */ /* 0x000fe40000000000 */
[----:B------:R-:W0:Y:S03]  /*01e0*/  LDC.64 R2, c[0x4][R2] ;  /* 0x0100000002027b82 */ /* 0x000e260000000a00 */
[----:B------:R1:W-:Y:S02]  /*01f0*/  STL [R1], R0 ;  /* 0x0000000001007387 */ /* 0x0003e40000100800 */
[----:B------:R-:W-:-:S07]  /*0200*/  LEPC R20, `(.L_x_0) ;  /* 0x000000001014794e */ /* 0x000fce0000000000 */
[----:B01----:R-:W-:Y:S05]  /*0210*/  CALL.ABS.NOINC R2 ;  /* 0x0000000002007343 */ /* 0x003fea0003c00000 */
.L_x_0:
[C---:B------:R-:W-:Y:S01]  /*0220*/  VIADD R23, R18.reuse, 0x2 ;  /* 0x0000000212177836 */ /* 0x040fe20000000000 */
[----:B------:R0:W-:Y:S01]  /*0230*/  ST.E.U8 desc[UR36][R4.64+0xa], RZ ;  /* 0x00000aff04007985 */ /* 0x0001e2000c101124 */
[C---:B------:R-:W-:Y:S02]  /*0240*/  VIADD R25, R18.reuse, 0xfffffffe ;  /* 0xfffffffe12197836 */ /* 0x040fe40000000000 */
[----:B------:R-:W-:Y:S01]  /*0250*/  VIADD R27, R18, 0x1 ;  /* 0x00000001121b7836 */ /* 0x000fe20000000000 */
[----:B------:R-:W-:Y:S01]  /*0260*/  PRMT R0, R23, 0x8880, RZ ;  /* 0x0000888017007816 */ /* 0x000fe200000000ff */
[C---:B------:R-:W-:Y:S01]  /*0270*/  VIADD R21, R19.reuse, 0x3 ;  /* 0x0000000313157836 */ /* 0x040fe20000000000 */
[----:B------:R0:W-:Y:S01]  /*0280*/  ST.E.U8 desc[UR36][R4.64], R23 ;  /* 0x0000001704007985 */ /* 0x0001e2000c101124 */
[C---:B------:R-:W-:Y:S01]  /*0290*/  VIADD R15, R19.reuse, 0xfffffffd ;  /* 0xfffffffd130f7836 */ /* 0x040fe20000000000 */
[----:B------:R-:W-:Y:S01]  /*02a0*/  ISETP.GE.AND P0, PT, R0, 0x7b, PT ;  /* 0x0000007b0000780c */ /* 0x000fe20003f06270 */
[----:B------:R-:W-:Y:S01]  /*02b0*/  VIADD R13, R19, 0xffffffff ;  /* 0xffffffff130d7836 */ /* 0x000fe20000000000 */
[----:B------:R0:W-:Y:S01]  /*02c0*/  ST.E.U8 desc[UR36][R4.64+0x1], R25 ;  /* 0x0000011904007985 */ /* 0x0001e2000c101124 */
[----:B------:R-:W-:Y:S01]  /*02d0*/  VIADD R11, R17, 0x2 ;  /* 0x00000002110b7836 */ /* 0x000fe20000000000 */
[----:B------:R-:W-:Y:S01]  /*02e0*/  PRMT R2, R25, 0x8880, RZ ;  /* 0x0000888019027816 */ /* 0x000fe200000000ff */
[----:B------:R-:W-:Y:S01]  /*02f0*/  VIADD R3, R17, 0xfffffffe ;  /* 0xfffffffe11037836 */ /* 0x000fe20000000000 */
[----:B------:R0:W-:Y:S01]  /*0300*/  ST.E.U8 desc[UR36][R4.64+0x2], R27 ;  /* 0x0000021b04007985 */ /* 0x0001e2000c101124 */
[----:B------:R-:W-:Y:S01]  /*0310*/  VIADD R7, R16, 0x4 ;  /* 0x0000000410077836 */ /* 0x000fe20000000000 */
[----:B------:R-:W-:Y:S01]  /*0320*/  ISETP.GT.AND P1, PT, R2, 0x7a, PT ;  /* 0x0000007a0200780c */ /* 0x000fe20003f24270 */
[----:B------:R-:W-:Y:S01]  /*0330*/  VIADD R9, R16, 0xfffffffc ;  /* 0xfffffffc10097836 */ /* 0x000fe20000000000 */
[----:B------:R0:W-:Y:S03]  /*0340*/  ST.E.U8 desc[UR36][R4.64+0x3], R21 ;  /* 0x0000031504007985 */ /* 0x0001e6000c101124 */
[----:B------:R-:W-:Y:S01]  /*0350*/  @P0 VIADD R29, R18, 0xffffffe9 ;  /* 0xffffffe9121d0836 */ /* 0x000fe20000000000 */
[----:B------:R0:W-:Y:S04]  /*0360*/  ST.E.U8 desc[UR36][R4.64+0x4], R15 ;  /* 0x0000040f04007985 */ /* 0x0001e8000c101124 */
[----:B------:R0:W-:Y:S04]  /*0370*/  ST.E.U8 desc[UR36][R4.64+0x5], R13 ;  /* 0x0000050d04007985 */ /* 0x0001e8000c101124 */
[----:B------:R0:W-:Y:S04]  /*0380*/  ST.E.U8 desc[UR36][R4.64+0x6], R11 ;  /* 0x0000060b04007985 */ /* 0x0001e8000c101124 */
[----:B------:R0:W-:Y:S04]  /*0390*/  ST.E.U8 desc[UR36][R4.64+0x7], R3 ;  /* 0x0000070304007985 */ /* 0x0001e8000c101124 */
[----:B------:R0:W-:Y:S04]  /*03a0*/  ST.E.U8 desc[UR36][R4.64+0x8], R7 ;  /* 0x0000080704007985 */ /* 0x0001e8000c101124 */
[----:B------:R0:W-:Y:S04]  /*03b0*/  ST.E.U8 desc[UR36][R4.64+0x9], R9 ;  /* 0x0000090904007985 */ /* 0x0001e8000c101124 */
[----:B------:R0:W-:Y:S01]  /*03c0*/  @P0 ST.E.U8 desc[UR36][R4.64], R29 ;  /* 0x0000001d04000985 */ /* 0x0001e2000c101124 */
[----:B------:R-:W-:Y:S05]  /*03d0*/  @P0 BRA `(.L_x_1) ;  /* 0x0000000000140947 */ /* 0x000fea0003800000 */
[----:B------:R-:W-:-:S13]  /*03e0*/  ISETP.GT.AND P0, PT, R0, 0x60, PT ;  /* 0x000000600000780c */ /* 0x000fda0003f04270 */
[----:B0-----:R-:W-:-:S05]  /*03f0*/  @!P0 IMAD.MOV R23, RZ, RZ, -R18 ;  /* 0x000000ffff178224 */ /* 0x001fca00078e0a12 */
[----:B------:R-:W-:-:S05]  /*0400*/  @!P0 PRMT R23, R23, 0x7710, RZ ;  /* 0x0000771017178816 */ /* 0x000fca00000000ff */
[----:B------:R-:W-:-:S05]  /*0410*/  @!P0 VIADD R23, R23, 0xffffffc0 ;  /* 0xffffffc017178836 */ /* 0x000fca0000000000 */
[----:B------:R1:W-:Y:S02]  /*0420*/  @!P0 ST.E.U8 desc[UR36][R4.64], R23 ;  /* 0x0000001704008985 */ /* 0x0003e4000c101124 */
.L_x_1:
[----:B------:R-:W-:Y:S05]  /*0430*/  @P1 BRA `(.L_x_2) ;  /* 0x00000000001c1947 */ /* 0x000fea0003800000 */
[----:B------:R-:W-:-:S13]  /*0440*/  ISETP.GT.AND P0, PT, R2, 0x60, PT ;  /* 0x000000600200780c */ /* 0x000fda0003f04270 */
[----:B------:R-:W-:Y:S05]  /*0450*/  @P0 BRA `(.L_x_3) ;  /* 0x00000000001c0947 */ /* 0x000fea0003800000 */
[----:B01----:R-:W-:-:S05]  /*0460*/  IMAD.MOV R23, RZ, RZ, -R18 ;  /* 0x000000ffff177224 */ /* 0x003fca00078e0a12 */
[----:B------:R-:W-:-:S05]  /*0470*/  PRMT R23, R23, 0x7710, RZ ;  /* 0x0000771017177816 */ /* 0x000fca00000000ff */
[----:B------:R-:W-:-:S05]  /*0480*/  VIADD R23, R23, 0xffffffc4 ;  /* 0xffffffc417177836 */ /* 0x000fca0000000000 */
[----:B------:R2:W-:Y:S01]  /*0490*/  ST.E.U8 desc[UR36][R4.64+0x1], R23 ;  /* 0x0000011704007985 */ /* 0x0005e2000c101124 */
[----:B------:R-:W-:Y:S05]  /*04a0*/  BRA `(.L_x_3) ;  /* 0x0000000000087947 */ /* 0x000fea0003800000 */
.L_x_2:
[----:B01----:R-:W-:-:S05]  /*04b0*/  VIADD R23, R18, 0xffffffe5 ;  /* 0xffffffe512177836 */ /* 0x003fca0000000000 */
[----:B------:R0:W-:Y:S02]  /*04c0*/  ST.E.U8 desc[UR36][R4.64+0x1], R23 ;  /* 0x0000011704007985 */ /* 0x0001e4000c101124 */
.L_x_3:
[----:B------:R-:W-:-:S04]  /*04d0*/  PRMT R0, R27, 0x8880, RZ ;  /* 0x000088801b007816 */ /* 0x000fc800000000ff */
[----:B------:R-:W-:-:S13]  /*04e0*/  ISETP.GT.AND P0, PT, R0, 0x7a, PT ;  /* 0x0000007a0000780c */ /* 0x000fda0003f04270 */
[----:B------:R-:W-:Y:S05]  /*04f0*/  @P0 BRA `(.L_x_4) ;  /* 0x00000000001c0947 */ /* 0x000fea0003800000 */
[----:B------:R-:W-:-:S13]  /*0500*/  ISETP.GT.AND P0, PT, R0, 0x60, PT ;  /* 0x000000600000780c */ /* 0x000fda0003f04270 */
[----:B------:R-:W-:Y:S05]  /*0510*/  @P0 BRA `(.L_x_5) ;  /* 0x00000000001c0947 */ /* 0x000fea0003800000 */
[----:B012---:R-:W-:-:S05]  /*0520*/  IMAD.MOV R23, RZ, RZ, -R18 ;  /* 0x000000ffff177224 */ /* 0x007fca00078e0a12 */
[----:B------:R-:W-:-:S05]  /*0530*/  PRMT R23, R23, 0x7710, RZ ;  /* 0x0000771017177816 */ /* 0x000fca00000000ff */
[----:B------:R-:W-:-:S05]  /*0540*/  VIADD R23, R23, 0xffffffc1 ;  /* 0xffffffc117177836 */ /* 0x000fca0000000000 */
[----:B------:R3:W-:Y:S01]  /*0550*/  ST.E.U8 desc[UR36][R4.64+0x2], R23 ;  /* 0x0000021704007985 */ /* 0x0007e2000c101124 */
[----:B------:R-:W-:Y:S05]  /*0560*/  BRA `(.L_x_5) ;  /* 0x0000000000087947 */ /* 0x000fea0003800000 */
.L_x_4:
[----:B012---:R-:W-:-:S05]  /*0570*/  VIADD R23, R18, 0xffffffe8 ;  /* 0xffffffe812177836 */ /* 0x007fca0000000000 */
[----:B------:R4:W-:Y:S02]  /*0580*/  ST.E.U8 desc[UR36][R4.64+0x2], R23 ;  /* 0x0000021704007985 */ /* 0x0009e4000c101124 */
.L_x_5:
[----:B------:R-:W-:-:S04]  /*0590*/  PRMT R0, R21, 0x8880, RZ ;  /* 0x0000888015007816 */ /* 0x000fc800000000ff */
[----:B------:R-:W-:-:S13]  /*05a0*/  ISETP.GT.AND P0, PT, R0, 0x7a, PT ;  /* 0x0000007a0000780c */ /* 0x000fda0003f04270 */
[----:B------:R-:W-:Y:S05]  /*05b0*/  @P0 BRA `(.L_x_6) ;  /* 0x00000000001c0947 */ /* 0x000fea0003800000 */
[----:B------:R-:W-:-:S13]  /*05c0*/  ISETP.GT.AND P0, PT, R0, 0x60, PT ;  /* 0x000000600000780c */ /* 0x000fda0003f04270 */
[----:B------:R-:W-:Y:S05]  /*05d0*/  @P0 BRA `(.L_x_7) ;  /* 0x00000000001c0947 */ /* 0x000fea0003800000 */
[----:B0-----:R-:W-:-:S05]  /*05e0*/  IMAD.MOV R21, RZ, RZ, -R19 ;  /* 0x000000ffff157224 */ /* 0x001fca00078e0a13 */
[----:B------:R-:W-:-:S05]  /*05f0*/  PRMT R21, R21, 0x7710, RZ ;  /* 0x0000771015157816 */ /* 0x000fca00000000ff */
[----:B------:R-:W-:-:S05]  /*0600*/  VIADD R21, R21, 0xffffffbf ;  /* 0xffffffbf15157836 */ /* 0x000fca0000000000 */
[----:B------:R0:W-:Y:S01]  /*0610*/  ST.E.U8 desc[UR36][R4.64+0x3], R21 ;  /* 0x0000031504007985 */ /* 0x0001e2000c101124 */
[----:B------:R-:W-:Y:S05]  /*0620*/  BRA `(.L_x_7) ;  /* 0x0000000000087947 */ /* 0x000fea0003800000 */
.L_x_6:
[----:B0-----:R-:W-:-:S05]  /*0630*/  VIADD R21, R19, 0xffffffea ;  /* 0xffffffea13157836 */ /* 0x001fca0000000000 */
[----:B------:R0:W-:Y:S02]  /*0640*/  ST.E.U8 desc[UR36][R4.64+0x3], R21 ;  /* 0x0000031504007985 */ /* 0x0001e4000c101124 */
.L_x_7:
        /* <DEDUP_REMOVED lines=10> */
.L_x_8:
[----:B0-----:R-:W-:-:S05]  /*06f0*/  VIADD R15, R19, 0xffffffe4 ;  /* 0xffffffe4130f7836 */ /* 0x001fca0000000000 */
[----:B------:R0:W-:Y:S02]  /*0700*/  ST.E.U8 desc[UR36][R4.64+0x4], R15 ;  /* 0x0000040f04007985 */ /* 0x0001e4000c101124 */
.L_x_9:
        /* <DEDUP_REMOVED lines=10> */
.L_x_10:
[----:B------:R-:W-:-:S05]  /*07b0*/  VIADD R19, R19, 0xffffffe6 ;  /* 0xffffffe613137836 */ /* 0x000fca0000000000 */
[----:B------:R0:W-:Y:S02]  /*07c0*/  ST.E.U8 desc[UR36][R4.64+0x5], R19 ;  /* 0x0000051304007985 */ /* 0x0001e4000c101124 */
.L_x_11:
[----:B------:R-:W-:Y:S01]  /*07d0*/  PRMT R0, R11, 0x8880, RZ ;  /* 0x000088800b007816 */ /* 0x000fe200000000ff */
[----:B------:R-:W-:Y:S03]  /*07e0*/  BSSY.RECONVERGENT B0, `(.L_x_12) ;  /* 0x000000c000007945 */ /* 0x000fe60003800200 */
        /* <DEDUP_REMOVED lines=9> */
.L_x_13:
[----:B0-----:R-:W-:-:S05]  /*0880*/  VIADD R11, R17, 0xfffffff9 ;  /* 0xfffffff9110b7836 */ /* 0x001fca0000000000 */
[----:B------:R0:W-:Y:S02]  /*0890*/  ST.E.U8 desc[UR36][R4.64+0x6], R11 ;  /* 0x0000060b04007985 */ /* 0x0001e4000c101124 */
.L_x_14:
[----:B------:R-:W-:Y:S05]  /*08a0*/  BSYNC.RECONVERGENT B0 ;  /* 0x0000000000007941 */ /* 0x000fea0003800200 */
.L_x_12:
        /* <DEDUP_REMOVED lines=11> */
.L_x_16:
[----:B------:R-:W-:-:S05]  /*0960*/  VIADD R17, R17, 0xfffffff5 ;  /* 0xfffffff511117836 */ /* 0x000fca0000000000 */
[----:B------:R0:W-:Y:S02]  /*0970*/  ST.E.U8 desc[UR36][R4.64+0x7], R17 ;  /* 0x0000071104007985 */ /* 0x0001e4000c101124 */
.L_x_17:
[----:B------:R-:W-:Y:S05]  /*0980*/  BSYNC.RECONVERGENT B0 ;  /* 0x0000000000007941 */ /* 0x000fea0003800200 */
.L_x_15:
        /* <DEDUP_REMOVED lines=11> */
.L_x_19:
[----:B0-----:R-:W-:-:S05]  /*0a40*/  VIADD R3, R16, 0xfffffffb ;  /* 0xfffffffb10037836 */ /* 0x001fca0000000000 */
[----:B------:R0:W-:Y:S02]  /*0a50*/  ST.E.U8 desc[UR36][R4.64+0x8], R3 ;  /* 0x0000080304007985 */ /* 0x0001e4000c101124 */
.L_x_20:
[----:B------:R-:W-:Y:S05]  /*0a60*/  BSYNC.RECONVERGENT B0 ;  /* 0x0000000000007941 */ /* 0x000fea0003800200 */
.L_x_18:
        /* <DEDUP_REMOVED lines=11> */
.L_x_22:
[----:B0-----:R-:W-:-:S05]  /*0b20*/  VIADD R3, R16, 0xfffffff3 ;  /* 0xfffffff310037836 */ /* 0x001fca0000000000 */
[----:B------:R0:W-:Y:S02]  /*0b30*/  ST.E.U8 desc[UR36][R4.64+0x9], R3 ;  /* 0x0000090304007985 */ /* 0x0001e4000c101124 */
.L_x_23:
[----:B------:R-:W-:Y:S05]  /*0b40*/  BSYNC.RECONVERGENT B0 ;  /* 0x0000000000007941 */ /* 0x000fea0003800200 */
.L_x_21:
[----:B------:R-:W-:Y:S01]  /*0b50*/  BSSY.RECONVERGENT B0, `(.L_x_24) ;  /* 0x0000016000007945 */ /* 0x000fe20003800200 */
[----:B0-----:R-:W-:-:S07]  /*0b60*/  IMAD.MOV.U32 R7, RZ, RZ, RZ ;  /* 0x000000ffff077224 */ /* 0x001fce00078e00ff */
.L_x_27:
[----:B------:R-:W-:-:S05]  /*0b70*/  IADD3 R2, P0, PT, R4, R7, RZ ;  /* 0x0000000704027210 */ /* 0x000fca0007f1e0ff */
[----:B------:R-:W-:-:S05]  /*0b80*/  IMAD.X R3, RZ, RZ, R5, P0 ;  /* 0x000000ffff037224 */ /* 0x000fca00000e0605 */
[----:B------:R-:W5:Y:S01]  /*0b90*/  LD.E.U8 R9, desc[UR36][R2.64] ;  /* 0x0000002402097980 */ /* 0x000f62000c101100 */
[----:B------:R-:W-:Y:S01]  /*0ba0*/  BSSY.RECONVERGENT B1, `(.L_x_25) ;  /* 0x000000e000017945 */ /* 0x000fe20003800200 */
[C---:B------:R-:W-:Y:S01]  /*0bb0*/  ISETP.LT.U32.AND P2, PT, R7.reuse, 0xff, PT ;  /* 0x000000ff0700780c */ /* 0x040fe20003f41070 */
[----:B------:R-:W-:Y:S01]  /*0bc0*/  VIADD R0, R7, 0x1 ;  /* 0x0000000107007836 */ /* 0x000fe20000000000 */
[----:B------:R-:W-:Y:S02]  /*0bd0*/  PLOP3.LUT P1, PT, PT, PT, PT, 0x8, 0x80 ;  /* 0x000000000080781c */ /* 0x000fe40003f2e170 */
[----:B------:R-:W-:Y:S02]  /*0be0*/  PLOP3.LUT P0, PT, PT, PT, PT, 0x80, 0x8 ;  /* 0x000000000008781c */ /* 0x000fe40003f0f070 */
[----:B-----5:R-:W-:-:S13]  /*0bf0*/  ISETP.NE.AND P3, PT, R9, RZ, PT ;  /* 0x000000ff0900720c */ /* 0x020fda0003f65270 */
[----:B------:R-:W-:Y:S05]  /*0c00*/  @!P3 BRA `(.L_x_26) ;  /* 0x00000000001cb947 */ /* 0x000fea0003800000 */
[----:B------:R-:W0:Y:S02]  /*0c10*/  LDCU.64 UR4, c[0x0][0x390] ;  /* 0x00007200ff0477ac */ /* 0x000e240008000a00 */
[----:B0-----:R-:W-:-:S05]  /*0c20*/  IADD3 R2, P0, PT, R7, UR4, RZ ;  /* 0x0000000407027c10 */ /* 0x001fca000ff1e0ff */
[----:B------:R-:W-:-:S05]  /*0c30*/  IMAD.X R3, RZ, RZ, UR5, P0 ;  /* 0x00000005ff037e24 */ /* 0x000fca00080e06ff */
[----:B------:R-:W5:Y:S02]  /*0c40*/  LDG.E.U8 R2, desc[UR36][R2.64] ;  /* 0x0000002402027981 */ /* 0x000f64000c1e1100 */
[----:B-----5:R-:W-:-:S04]  /*0c50*/  ISETP.NE.AND P1, PT, R9, R2, PT ;  /* 0x000000020900720c */ /* 0x020fc80003f25270 */
[----:B------:R-:W-:Y:S02]  /*0c60*/  ISETP.EQ.OR P0, PT, R2, RZ, !P1 ;  /* 0x000000ff0200720c */ /* 0x000fe40004f02670 */
[----:B------:R-:W-:-:S13]  /*0c70*/  PLOP3.LUT P1, PT, P1, PT, PT, 0x8, 0x80 ;  /* 0x000000000080781c */ /* 0x000fda0000f2e170 */
.L_x_26:
[----:B------:R-:W-:Y:S05]  /*0c80*/  BSYNC.RECONVERGENT B1 ;  /* 0x0000000000017941 */ /* 0x000fea0003800200 */
.L_x_25:
[----:B------:R-:W-:Y:S01]  /*0c90*/  IMAD.MOV.U32 R7, RZ, RZ, R0 ;  /* 0x000000ffff077224 */ /* 0x000fe200078e0000 */
[----:B------:R-:W-:Y:S06]  /*0ca0*/  @P1 BRA P2, `(.L_x_27) ;  /* 0xfffffffc00b01947 */ /* 0x000fec000103ffff */
[----:B------:R-:W-:Y:S05]  /*0cb0*/  BSYNC.RECONVERGENT B0 ;  /* 0x0000000000007941 */ /* 0x000fea0003800200 */
.L_x_24:
[----:B------:R-:W-:Y:S05]  /*0cc0*/  @!P0 EXIT ;  /* 0x000000000000894d */ /* 0x000fea0003800000 */
[----:B------:R-:W-:-:S07]  /*0cd0*/  IMAD.MOV.U32 R0, RZ, RZ, RZ ;  /* 0x000000ffff007224 */ /* 0x000fce00078e00ff */
.L_x_28:
[----:B-1234-:R-:W-:Y:S01]  /*0ce0*/  IMAD.IADD R5, R1, 0x1, R0 ;  /* 0x0000000101057824 */ /* 0x01efe200078e0200 */
[----:B------:R-:W0:Y:S05]  /*0cf0*/  LDCU.64 UR4, c[0x0][0x390] ;  /* 0x00007200ff0477ac */ /* 0x000e2a0008000a00 */
[----:B------:R-:W2:Y:S01]  /*0d00*/  LDL.U8 R5, [R5] ;  /* 0x0000000005057983 */ /* 0x000ea20000100000 */
[C---:B0-----:R-:W-:Y:S01]  /*0d10*/  IADD3 R2, P0, PT, R0.reuse, UR4, RZ ;  /* 0x0000000400027c10 */ /* 0x041fe2000ff1e0ff */
[----:B------:R-:W-:-:S04]  /*0d20*/  VIADD R0, R0, 0x1 ;  /* 0x0000000100007836 */ /* 0x000fc80000000000 */
[----:B------:R-:W-:-:S05]  /*0d30*/  IMAD.X R3, RZ, RZ, UR5, P0 ;  /* 0x00000005ff037e24 */ /* 0x000fca00080e06ff */
[----:B--2---:R0:W-:Y:S01]  /*0d40*/  STG.E.U8 desc[UR36][R2.64], R5 ;  /* 0x0000000502007986 */ /* 0x0041e2000c101124 */
[----:B------:R-:W-:-:S13]  /*0d50*/  ISETP.NE.AND P0, PT, R5, RZ, PT ;  /* 0x000000ff0500720c */ /* 0x000fda0003f05270 */
[----:B0-----:R-:W-:Y:S05]  /*0d60*/  @P0 BRA `(.L_x_28) ;  /* 0xfffffffc00dc0947 */ /* 0x001fea000383ffff */
[----:B------:R-:W-:Y:S05]  /*0d70*/  EXIT ;  /* 0x000000000000794d */ /* 0x000fea0003800000 */
.L_x_29:
[----:B------:R-:W-:-:S00]  /*0d80*/  BRA `(.L_x_29) ;  /* 0xfffffffc00fc7947 */ /* 0x000fc0000383ffff */
[----:B------:R-:W-:-:S00]  /*0d90*/  NOP ;  /* 0x0000000000007918 */ /* 0x000fc00000000000 */
        /* <DEDUP_REMOVED lines=14> */
.L_x_30:


//--------------------- .nv.shared.reserved.0     --------------------------
	.section	.nv.shared.reserved.0,"aw",@nobits
	.weak		__nv_reservedSMEM_offset_0_alias
	.size		__nv_reservedSMEM_offset_0_alias, 0, 64
	.other		__nv_reservedSMEM_offset_0_alias,@"STO_CUDA_RESERVED_SHARED STV_DEFAULT"
__nv_reservedSMEM_offset_0_alias:
	.zero		0
	.zero		64


//--------------------- .nv.constant0._Z5crackPcS_S_ --------------------------
	.section	.nv.constant0._Z5crackPcS_S_,"a",@progbits
	.sectionflags	@""
	.align	4
.nv.constant0._Z5crackPcS_S_:
	.zero		920


//--------------------- SYMBOLS --------------------------

	.type		.nv.reservedSmem.offset0,@object
	.size		.nv.reservedSmem.offset0,0x4
	.type		malloc,@function
